//
// Generated by NVIDIA NVVM Compiler
//
// Compiler Build ID: CL-36424714
// Cuda compilation tools, release 13.0, V13.0.88
// Based on NVVM 20.0.0
//

.version 9.0
.target sm_100
.address_size 64

	// .globl	_Z16cudaBlockBitonicPfi
.extern .shared .align 16 .b8 s_mem[];

.visible .entry _Z16cudaBlockBitonicPfi(
	.param .u64 .ptr .align 1 _Z16cudaBlockBitonicPfi_param_0,
	.param .u32 _Z16cudaBlockBitonicPfi_param_1
)
{
	.reg .pred 	%p<9>;
	.reg .b32 	%r<50>;
	.reg .b32 	%f<9>;
	.reg .b64 	%rd<7>;

	ld.param.u64 	%rd3, [_Z16cudaBlockBitonicPfi_param_0];
	ld.param.u32 	%r16, [_Z16cudaBlockBitonicPfi_param_1];
	cvta.to.global.u64 	%rd4, %rd3;
	mov.u32 	%r1, %tid.x;
	mul.wide.u32 	%rd5, %r1, 4;
	add.s64 	%rd1, %rd4, %rd5;
	ld.global.f32 	%f5, [%rd1];
	shl.b32 	%r17, %r1, 2;
	mov.u32 	%r18, s_mem;
	add.s32 	%r2, %r18, %r17;
	st.shared.f32 	[%r2], %f5;
	mov.u32 	%r19, %ntid.x;
	mul.wide.s32 	%rd6, %r19, 4;
	add.s64 	%rd2, %rd1, %rd6;
	ld.global.f32 	%f6, [%rd2];
	shl.b32 	%r20, %r19, 2;
	add.s32 	%r3, %r2, %r20;
	st.shared.f32 	[%r3], %f6;
	bar.sync 	0;
	setp.lt.s32 	%p1, %r16, 2;
	@%p1 bra 	$L__BB0_10;
	shr.u32 	%r22, %r16, 31;
	add.s32 	%r23, %r16, %r22;
	shr.s32 	%r4, %r23, 1;
	mov.b32 	%r49, 1;
$L__BB0_2:
	shl.b32 	%r6, %r49, 1;
	not.b32 	%r24, %r49;
	add.s32 	%r25, %r49, -1;
	and.b32  	%r26, %r24, %r25;
	popc.b32 	%r27, %r26;
	shr.u32 	%r28, %r1, %r27;
	not.b32 	%r29, %r28;
	and.b32  	%r30, %r25, %r1;
	mad.lo.s32 	%r31, %r28, %r6, %r30;
	and.b32  	%r7, %r29, 1;
	shl.b32 	%r32, %r31, 2;
	add.s32 	%r8, %r18, %r32;
	ld.shared.f32 	%f1, [%r8];
	shl.b32 	%r34, %r49, 2;
	add.s32 	%r9, %r8, %r34;
	ld.shared.f32 	%f2, [%r9];
	setp.gt.f32 	%p2, %f1, %f2;
	selp.u32 	%r35, 1, 0, %p2;
	setp.ne.s32 	%p3, %r7, %r35;
	@%p3 bra 	$L__BB0_4;
	st.shared.f32 	[%r8], %f2;
	st.shared.f32 	[%r9], %f1;
$L__BB0_4:
	setp.lt.s32 	%p4, %r49, 2;
	@%p4 bra 	$L__BB0_9;
	mov.u32 	%r48, %r6;
$L__BB0_6:
	shr.u32 	%r12, %r49, 1;
	shr.s32 	%r48, %r48, 1;
	not.b32 	%r36, %r12;
	add.s32 	%r37, %r12, -1;
	and.b32  	%r38, %r36, %r37;
	popc.b32 	%r39, %r38;
	shr.u32 	%r40, %r1, %r39;
	and.b32  	%r41, %r37, %r1;
	mad.lo.s32 	%r42, %r40, %r48, %r41;
	bar.sync 	0;
	shl.b32 	%r43, %r42, 2;
	add.s32 	%r14, %r18, %r43;
	ld.shared.f32 	%f3, [%r14];
	shl.b32 	%r45, %r12, 2;
	add.s32 	%r15, %r14, %r45;
	ld.shared.f32 	%f4, [%r15];
	setp.gt.f32 	%p5, %f3, %f4;
	selp.u32 	%r46, 1, 0, %p5;
	setp.ne.s32 	%p6, %r7, %r46;
	@%p6 bra 	$L__BB0_8;
	st.shared.f32 	[%r14], %f4;
	st.shared.f32 	[%r15], %f3;
$L__BB0_8:
	setp.gt.u32 	%p7, %r49, 3;
	mov.u32 	%r49, %r12;
	@%p7 bra 	$L__BB0_6;
$L__BB0_9:
	bar.sync 	0;
	setp.le.s32 	%p8, %r6, %r4;
	mov.u32 	%r49, %r6;
	@%p8 bra 	$L__BB0_2;
$L__BB0_10:
	ld.shared.f32 	%f7, [%r2];
	st.global.f32 	[%rd1], %f7;
	ld.shared.f32 	%f8, [%r3];
	st.global.f32 	[%rd2], %f8;
	ret;

}


// ===== COMPILED SASS (sm_100) =====

	.target	sm_100

	.elftype	@"ET_EXEC"


//--------------------- .note.nv.tkinfo           --------------------------
	.section	.note.nv.tkinfo,"",@"SHT_NOTE"
	.sectionflags	@"SHF_NOTE_NV_TKINFO"
	.tkinfo
        /*0018*/ 	.word	0x00000002
        /*0030*/ 	.string	""
        /*0030*/ 	.string	"ptxas"
        /*0030*/ 	.string	"Cuda compilation tools, release 13.0, V13.0.88"
        /*0030*/ 	.string	"Build cuda_13.0.r13.0/compiler.36424714_0"
        /*0030*/ 	.string	"-arch sm_100 -m 64 "



//--------------------- .note.nv.cuinfo           --------------------------
	.section	.note.nv.cuinfo,"",@"SHT_NOTE"
	.sectionflags	@"SHF_NOTE_NV_CUINFO"
        /*0018*/ 	.short	0x0002
        /*001a*/ 	.short	0x0064
        /*001c*/ 	.short	0x0082
	.zero		2


//--------------------- .nv.info                  --------------------------
	.section	.nv.info,"",@"SHT_CUDA_INFO"
	.align	4


	//----- nvinfo : EIATTR_REGCOUNT
	.align		4
        /*0000*/ 	.byte	0x04, 0x2f
        /*0002*/ 	.short	(.L_1 - .L_0)
	.align		4
.L_0:
        /*0004*/ 	.word	index@(_Z16cudaBlockBitonicPfi)
        /*0008*/ 	.word	0x00000017


	//----- nvinfo : EIATTR_FRAME_SIZE
	.align		4
.L_1:
        /*000c*/ 	.byte	0x04, 0x11
        /*000e*/ 	.short	(.L_3 - .L_2)
	.align		4
.L_2:
        /*0010*/ 	.word	index@(_Z16cudaBlockBitonicPfi)
        /*0014*/ 	.word	0x00000000


	//----- nvinfo : EIATTR_MIN_STACK_SIZE
	.align		4
.L_3:
        /*0018*/ 	.byte	0x04, 0x12
        /*001a*/ 	.short	(.L_5 - .L_4)
	.align		4
.L_4:
        /*001c*/ 	.word	index@(_Z16cudaBlockBitonicPfi)
        /*0020*/ 	.word	0x00000000
.L_5:


//--------------------- .nv.compat                --------------------------
	.section	.nv.compat,"",@"SHT_CUDA_COMPAT_INFO"
	.align	4
        /*0000*/ 	.byte	0x02, 0x09, 0x00, 0x00, 0x02, 0x02, 0x01, 0x00, 0x02, 0x05, 0x05, 0x00, 0x03, 0x07, 0x01, 0x01
        /*0010*/ 	.byte	0x02, 0x03, 0x00, 0x00, 0x02, 0x06, 0x01, 0x00, 0x04, 0x0b, 0x08, 0x00, 0x09, 0x00, 0x00, 0x00
        /*0020*/ 	.byte	0x00, 0x00, 0x00, 0x00


//--------------------- .nv.info._Z16cudaBlockBitonicPfi --------------------------
	.section	.nv.info._Z16cudaBlockBitonicPfi,"",@"SHT_CUDA_INFO"
	.sectionflags	@""
	.align	4


	//----- nvinfo : EIATTR_CUDA_API_VERSION
	.align		4
        /*0000*/ 	.byte	0x04, 0x37
        /*0002*/ 	.short	(.L_7 - .L_6)
.L_6:
        /*0004*/ 	.word	0x00000082


	//----- nvinfo : EIATTR_KPARAM_INFO
	.align		4
.L_7:
        /*0008*/ 	.byte	0x04, 0x17
        /*000a*/ 	.short	(.L_9 - .L_8)
.L_8:
        /*000c*/ 	.word	0x00000000
        /*0010*/ 	.short	0x0001
        /*0012*/ 	.short	0x0008
        /*0014*/ 	.byte	0x00, 0xf0, 0x11, 0x00


	//----- nvinfo : EIATTR_KPARAM_INFO
	.align		4
.L_9:
        /*0018*/ 	.byte	0x04, 0x17
        /*001a*/ 	.short	(.L_11 - .L_10)
.L_10:
        /*001c*/ 	.word	0x00000000
        /*0020*/ 	.short	0x0000
        /*0022*/ 	.short	0x0000
        /*0024*/ 	.byte	0x00, 0xf5, 0x21, 0x00


	//----- nvinfo : EIATTR_SPARSE_MMA_MASK
	.align		4
.L_11:
        /*0028*/ 	.byte	0x03, 0x50
        /*002a*/ 	.short	0x0000


	//----- nvinfo : EIATTR_MAXREG_COUNT
	.align		4
        /*002c*/ 	.byte	0x03, 0x1b
        /*002e*/ 	.short	0x00ff


	//----- nvinfo : EIATTR_NUM_BARRIERS
	.align		4
        /*0030*/ 	.byte	0x02, 0x4c
        /*0032*/ 	.byte	0x01
	.zero		1


	//----- nvinfo : EIATTR_MERCURY_ISA_VERSION
	.align		4
        /*0034*/ 	.byte	0x03, 0x5f
        /*0036*/ 	.short	0x0101


	//----- nvinfo : EIATTR_VRC_CTA_INIT_COUNT
	.align		4
        /*0038*/ 	.byte	0x02, 0x4a
	.zero		1
	.zero		1


	//----- nvinfo : EIATTR_EXIT_INSTR_OFFSETS
	.align		4
        /*003c*/ 	.byte	0x04, 0x1c
        /*003e*/ 	.short	(.L_13 - .L_12)


	//   ....[0]....
.L_12:
        /*0040*/ 	.word	0x00000480


	//----- nvinfo : EIATTR_CBANK_PARAM_SIZE
	.align		4
.L_13:
        /*0044*/ 	.byte	0x03, 0x19
        /*0046*/ 	.short	0x000c


	//----- nvinfo : EIATTR_PARAM_CBANK
	.align		4
        /*0048*/ 	.byte	0x04, 0x0a
        /*004a*/ 	.short	(.L_15 - .L_14)
	.align		4
.L_14:
        /*004c*/ 	.word	index@(.nv.constant0._Z16cudaBlockBitonicPfi)
        /*0050*/ 	.short	0x0380
        /*0052*/ 	.short	0x000c


	//----- nvinfo : EIATTR_SW_WAR
	.align		4
.L_15:
        /*0054*/ 	.byte	0x04, 0x36
        /*0056*/ 	.short	(.L_17 - .L_16)
.L_16:
        /*0058*/ 	.word	0x00000008
.L_17:


//--------------------- .nv.callgraph             --------------------------
	.section	.nv.callgraph,"",@"SHT_CUDA_CALLGRAPH"
	.align	4
	.sectionentsize	8
	.align		4
        /*0000*/ 	.word	0x00000000
	.align		4
        /*0004*/ 	.word	0xffffffff
	.align		4
        /*0008*/ 	.word	0x00000000
	.align		4
        /*000c*/ 	.word	0xfffffffe
	.align		4
        /*0010*/ 	.word	0x00000000
	.align		4
        /*0014*/ 	.word	0xfffffffd
	.align		4
        /*0018*/ 	.word	0x00000000
	.align		4
        /*001c*/ 	.word	0xfffffffc


//--------------------- .text._Z16cudaBlockBitonicPfi --------------------------
	.section	.text._Z16cudaBlockBitonicPfi,"ax",@progbits
	.align	128
        .global         _Z16cudaBlockBitonicPfi
        .type           _Z16cudaBlockBitonicPfi,@function
        .size           _Z16cudaBlockBitonicPfi,(.L_x_5 - _Z16cudaBlockBitonicPfi)
        .other          _Z16cudaBlockBitonicPfi,@"STO_CUDA_ENTRY STV_DEFAULT"
_Z16cudaBlockBitonicPfi:
.text._Z16cudaBlockBitonicPfi:
[----:B------:R-:W-:Y:S01]  /*0000*/  LDC R1, c[0x0][0x37c] ;  /* 0x0000df00ff017b82 */ /* 0x000fe20000000800 */
[----:B------:R-:W0:Y:S07]  /*0010*/  S2R R0, SR_TID.X ;  /* 0x0000000000007919 */ /* 0x000e2e0000002100 */
[----:B------:R-:W0:Y:S01]  /*0020*/  LDC.64 R2, c[0x0][0x380] ;  /* 0x0000e000ff027b82 */ /* 0x000e220000000a00 */
[----:B------:R-:W1:Y:S07]  /*0030*/  LDCU.64 UR6, c[0x0][0x358] ;  /* 0x00006b00ff0677ac */ /* 0x000e6e0008000a00 */
[----:B------:R-:W2:Y:S01]  /*0040*/  LDC R7, c[0x0][0x360] ;  /* 0x0000d800ff077b82 */ /* 0x000ea20000000800 */
[----:B0-----:R-:W-:-:S05]  /*0050*/  IMAD.WIDE.U32 R2, R0, 0x4, R2 ;  /* 0x0000000400027825 */ /* 0x001fca00078e0002 */
[----:B-1----:R-:W3:Y:S01]  /*0060*/  LDG.E R9, desc[UR6][R2.64] ;  /* 0x0000000602097981 */ /* 0x002ee2000c1e1900 */
[----:B--2---:R-:W-:-:S05]  /*0070*/  IMAD.WIDE R4, R7, 0x4, R2 ;  /* 0x0000000407047825 */ /* 0x004fca00078e0202 */
[----:B------:R-:W2:Y:S01]  /*0080*/  LDG.E R8, desc[UR6][R4.64] ;  /* 0x0000000604087981 */ /* 0x000ea2000c1e1900 */
[----:B------:R-:W0:Y:S01]  /*0090*/  S2UR UR5, SR_CgaCtaId ;  /* 0x00000000000579c3 */ /* 0x000e220000008800 */
[----:B------:R-:W-:Y:S02]  /*00a0*/  UMOV UR4, 0x400 ;  /* 0x0000040000047882 */ /* 0x000fe40000000000 */
[----:B0-----:R-:W-:Y:S01]  /*00b0*/  ULEA UR4, UR5, UR4, 0x18 ;  /* 0x0000000405047291 */ /* 0x001fe2000f8ec0ff */
[----:B------:R-:W0:Y:S05]  /*00c0*/  LDCU UR5, c[0x0][0x388] ;  /* 0x00007100ff0577ac */ /* 0x000e2a0008000800 */
[----:B------:R-:W-:-:S05]  /*00d0*/  LEA R6, R0, UR4, 0x2 ;  /* 0x0000000400067c11 */ /* 0x000fca000f8e10ff */
[----:B------:R-:W-:Y:S01]  /*00e0*/  IMAD R7, R7, 0x4, R6 ;  /* 0x0000000407077824 */ /* 0x000fe200078e0206 */
[----:B0-----:R-:W-:Y:S01]  /*00f0*/  UISETP.GE.AND UP0, UPT, UR5, 0x2, UPT ;  /* 0x000000020500788c */ /* 0x001fe2000bf06270 */
[----:B---3--:R0:W-:Y:S04]  /*0100*/  STS [R6], R9 ;  /* 0x0000000906007388 */ /* 0x0081e80000000800 */
[----:B--2---:R0:W-:Y:S01]  /*0110*/  STS [R7], R8 ;  /* 0x0000000807007388 */ /* 0x0041e20000000800 */
[----:B------:R-:W-:Y:S06]  /*0120*/  BAR.SYNC.DEFER_BLOCKING 0x0 ;  /* 0x0000000000007b1d */ /* 0x000fec0000010000 */
[----:B------:R-:W-:Y:S05]  /*0130*/  BRA.U !UP0, `(.L_x_0) ;  /* 0x0000000108c07547 */ /* 0x000fea000b800000 */
[----:B------:R-:W-:Y:S01]  /*0140*/  ULEA.HI UR5, UR5, UR5, URZ, 0x1 ;  /* 0x0000000505057291 */ /* 0x000fe2000f8f08ff */
[----:B0-----:R-:W-:-:S03]  /*0150*/  IMAD.MOV.U32 R8, RZ, RZ, 0x1 ;  /* 0x00000001ff087424 */ /* 0x001fc600078e00ff */
[----:B------:R-:W-:-:S12]  /*0160*/  USHF.R.S32.HI UR5, URZ, 0x1, UR5 ;  /* 0x00000001ff057899 */ /* 0x000fd80008011405 */
.L_x_3:
[C---:B0-----:R-:W-:Y:S01]  /*0170*/  VIADD R11, R8.reuse, 0xffffffff ;  /* 0xffffffff080b7836 */ /* 0x041fe20000000000 */
[C---:B------:R-:W-:Y:S01]  /*0180*/  ISETP.GE.AND P1, PT, R8.reuse, 0x2, PT ;  /* 0x000000020800780c */ /* 0x040fe20003f26270 */
[----:B------:R-:W-:-:S03]  /*0190*/  IMAD.SHL.U32 R9, R8, 0x2, RZ ;  /* 0x0000000208097824 */ /* 0x000fc600078e00ff */
[----:B------:R-:W-:Y:S02]  /*01a0*/  LOP3.LUT R10, R8, R11, RZ, 0xc, !PT ;  /* 0x0000000b080a7212 */ /* 0x000fe400078e0cff */
[----:B------:R-:W-:Y:S02]  /*01b0*/  LOP3.LUT R11, R11, R0, RZ, 0xc0, !PT ;  /* 0x000000000b0b7212 */ /* 0x000fe400078ec0ff */
[----:B------:R-:W0:Y:S02]  /*01c0*/  POPC R13, R10 ;  /* 0x0000000a000d7309 */ /* 0x000e240000000000 */
[----:B0-----:R-:W-:-:S04]  /*01d0*/  SHF.R.U32.HI R12, RZ, R13, R0 ;  /* 0x0000000dff0c7219 */ /* 0x001fc80000011600 */
[----:B------:R-:W-:Y:S01]  /*01e0*/  LOP3.LUT R14, R12, 0x1, RZ, 0xc, !PT ;  /* 0x000000010c0e7812 */ /* 0x000fe200078e0cff */
[----:B------:R-:W-:-:S05]  /*01f0*/  IMAD R11, R9, R12, R11 ;  /* 0x0000000c090b7224 */ /* 0x000fca00078e020b */
[----:B------:R-:W-:-:S05]  /*0200*/  LEA R11, R11, UR4, 0x2 ;  /* 0x000000040b0b7c11 */ /* 0x000fca000f8e10ff */
[----:B------:R-:W-:Y:S01]  /*0210*/  IMAD R16, R8, 0x4, R11 ;  /* 0x0000000408107824 */ /* 0x000fe200078e020b */
[----:B------:R-:W-:Y:S04]  /*0220*/  LDS R13, [R11] ;  /* 0x000000000b0d7984 */ /* 0x000fe80000000800 */
[----:B------:R-:W0:Y:S02]  /*0230*/  LDS R18, [R16] ;  /* 0x0000000010127984 */ /* 0x000e240000000800 */
[----:B0-----:R-:W-:-:S04]  /*0240*/  FSETP.GT.AND P0, PT, R13, R18, PT ;  /* 0x000000120d00720b */ /* 0x001fc80003f04000 */
[----:B------:R-:W-:-:S04]  /*0250*/  SEL R10, RZ, 0x1, !P0 ;  /* 0x00000001ff0a7807 */ /* 0x000fc80004000000 */
[----:B------:R-:W-:-:S13]  /*0260*/  ISETP.NE.AND P0, PT, R14, R10, PT ;  /* 0x0000000a0e00720c */ /* 0x000fda0003f05270 */
[----:B------:R0:W-:Y:S04]  /*0270*/  @!P0 STS [R11], R18 ;  /* 0x000000120b008388 */ /* 0x0001e80000000800 */
[----:B------:R0:W-:Y:S01]  /*0280*/  @!P0 STS [R16], R13 ;  /* 0x0000000d10008388 */ /* 0x0001e20000000800 */
[----:B------:R-:W-:Y:S05]  /*0290*/  @!P1 BRA `(.L_x_1) ;  /* 0x0000000000589947 */ /* 0x000fea0003800000 */
[----:B------:R-:W-:-:S07]  /*02a0*/  IMAD.MOV.U32 R10, RZ, RZ, R9 ;  /* 0x000000ffff0a7224 */ /* 0x000fce00078e0009 */
.L_x_2:
[----:B0-----:R-:W-:Y:S01]  /*02b0*/  SHF.R.U32.HI R16, RZ, 0x1, R8 ;  /* 0x00000001ff107819 */ /* 0x001fe20000011608 */
[----:B------:R-:W-:Y:S01]  /*02c0*/  BAR.SYNC.DEFER_BLOCKING 0x0 ;  /* 0x0000000000007b1d */ /* 0x000fe20000010000 */
[----:B------:R-:W-:-:S03]  /*02d0*/  SHF.R.S32.HI R10, RZ, 0x1, R10 ;  /* 0x00000001ff0a7819 */ /* 0x000fc6000001140a */
[----:B------:R-:W-:-:S05]  /*02e0*/  VIADD R11, R16, 0xffffffff ;  /* 0xffffffff100b7836 */ /* 0x000fca0000000000 */
[----:B------:R-:W-:Y:S02]  /*02f0*/  LOP3.LUT R12, R16, R11, RZ, 0xc, !PT ;  /* 0x0000000b100c7212 */ /* 0x000fe400078e0cff */
[----:B------:R-:W-:Y:S02]  /*0300*/  LOP3.LUT R11, R11, R0, RZ, 0xc0, !PT ;  /* 0x000000000b0b7212 */ /* 0x000fe400078ec0ff */
[----:B------:R-:W0:Y:S02]  /*0310*/  POPC R13, R12 ;  /* 0x0000000c000d7309 */ /* 0x000e240000000000 */
[----:B0-----:R-:W-:-:S05]  /*0320*/  SHF.R.U32.HI R13, RZ, R13, R0 ;  /* 0x0000000dff0d7219 */ /* 0x001fca0000011600 */
        /* <DEDUP_REMOVED lines=10> */
[----:B------:R-:W-:Y:S01]  /*03d0*/  ISETP.GT.U32.AND P0, PT, R8, 0x3, PT ;  /* 0x000000030800780c */ /* 0x000fe20003f04070 */
[----:B------:R-:W-:-:S12]  /*03e0*/  IMAD.MOV.U32 R8, RZ, RZ, R16 ;  /* 0x000000ffff087224 */ /* 0x000fd800078e0010 */
[----:B-1----:R-:W-:Y:S05]  /*03f0*/  @P0 BRA `(.L_x_2) ;  /* 0xfffffffc00ac0947 */ /* 0x002fea000383ffff */
.L_x_1:
[----:B------:R-:W-:Y:S01]  /*0400*/  BAR.SYNC.DEFER_BLOCKING 0x0 ;  /* 0x0000000000007b1d */ /* 0x000fe20000010000 */
[----:B------:R-:W-:Y:S01]  /*0410*/  ISETP.GT.AND P0, PT, R9, UR5, PT ;  /* 0x0000000509007c0c */ /* 0x000fe2000bf04270 */
[----:B------:R-:W-:-:S12]  /*0420*/  IMAD.MOV.U32 R8, RZ, RZ, R9 ;  /* 0x000000ffff087224 */ /* 0x000fd800078e0009 */
[----:B------:R-:W-:Y:S05]  /*0430*/  @!P0 BRA `(.L_x_3) ;  /* 0xfffffffc004c8947 */ /* 0x000fea000383ffff */
.L_x_0:
[----:B0-----:R-:W0:Y:S04]  /*0440*/  LDS R9, [R6] ;  /* 0x0000000006097984 */ /* 0x001e280000000800 */
[----:B------:R-:W1:Y:S04]  /*0450*/  LDS R7, [R7] ;  /* 0x0000000007077984 */ /* 0x000e680000000800 */
[----:B0-----:R-:W-:Y:S04]  /*0460*/  STG.E desc[UR6][R2.64], R9 ;  /* 0x0000000902007986 */ /* 0x001fe8000c101906 */
[----:B-1----:R-:W-:Y:S01]  /*0470*/  STG.E desc[UR6][R4.64], R7 ;  /* 0x0000000704007986 */ /* 0x002fe2000c101906 */
[----:B------:R-:W-:Y:S05]  /*0480*/  EXIT ;  /* 0x000000000000794d */ /* 0x000fea0003800000 */
.L_x_4:
[----:B------:R-:W-:-:S00]  /*0490*/  BRA `(.L_x_4) ;  /* 0xfffffffc00fc7947 */ /* 0x000fc0000383ffff */
[----:B------:R-:W-:-:S00]  /*04a0*/  NOP ;  /* 0x0000000000007918 */ /* 0x000fc00000000000 */
        /* <DEDUP_REMOVED lines=13> */
.L_x_5:


//--------------------- .nv.shared._Z16cudaBlockBitonicPfi --------------------------
	.section	.nv.shared._Z16cudaBlockBitonicPfi,"aw",@nobits
	.sectionflags	@""
	.align	16
	.zero		1024


//--------------------- .nv.shared.reserved.0     --------------------------
	.section	.nv.shared.reserved.0,"aw",@nobits
	.weak		__nv_reservedSMEM_offset_0_alias
	.size		__nv_reservedSMEM_offset_0_alias, 0, 64
	.other		__nv_reservedSMEM_offset_0_alias,@"STO_CUDA_RESERVED_SHARED STV_DEFAULT"
__nv_reservedSMEM_offset_0_alias:
	.zero		0
	.zero		64


//--------------------- .nv.constant0._Z16cudaBlockBitonicPfi --------------------------
	.section	.nv.constant0._Z16cudaBlockBitonicPfi,"a",@progbits
	.sectionflags	@""
	.align	4
.nv.constant0._Z16cudaBlockBitonicPfi:
	.zero		908


//--------------------- SYMBOLS --------------------------

	.type		.nv.reservedSmem.offset0,@object
	.size		.nv.reservedSmem.offset0,0x4
	.type		.nv.reservedSmem.cap,@object
	.size		.nv.reservedSmem.cap,0x4
